//
// Generated by NVIDIA NVVM Compiler
//
// Compiler Build ID: CL-36424714
// Cuda compilation tools, release 13.0, V13.0.88
// Based on NVVM 20.0.0
//

.version 9.0
.target sm_100
.address_size 64

	// .globl	_Z19calculateDifferencePiS_i

.visible .entry _Z19calculateDifferencePiS_i(
	.param .u64 .ptr .align 1 _Z19calculateDifferencePiS_i_param_0,
	.param .u64 .ptr .align 1 _Z19calculateDifferencePiS_i_param_1,
	.param .u32 _Z19calculateDifferencePiS_i_param_2
)
{
	.reg .b32 	%r<12>;
	.reg .b64 	%rd<10>;

	ld.param.u64 	%rd1, [_Z19calculateDifferencePiS_i_param_0];
	ld.param.u64 	%rd2, [_Z19calculateDifferencePiS_i_param_1];
	ld.param.u32 	%r1, [_Z19calculateDifferencePiS_i_param_2];
	cvta.to.global.u64 	%rd3, %rd2;
	cvta.to.global.u64 	%rd4, %rd1;
	shl.b32 	%r2, %r1, 4;
	mov.u32 	%r3, %tid.x;
	add.s32 	%r4, %r2, %r3;
	mul.wide.u32 	%rd5, %r4, 4;
	add.s64 	%rd6, %rd4, %rd5;
	ld.global.u32 	%r5, [%rd6];
	mov.u32 	%r6, %ctaid.x;
	shl.b32 	%r7, %r6, 4;
	add.s32 	%r8, %r7, %r3;
	mul.wide.u32 	%rd7, %r8, 4;
	add.s64 	%rd8, %rd4, %rd7;
	ld.global.u32 	%r9, [%rd8];
	sub.s32 	%r10, %r9, %r5;
	mul.lo.s32 	%r11, %r10, %r10;
	add.s64 	%rd9, %rd3, %rd7;
	st.global.u32 	[%rd9], %r11;
	ret;

}


// ===== COMPILED SASS (sm_100) =====

	.target	sm_100

	.elftype	@"ET_EXEC"


//--------------------- .note.nv.tkinfo           --------------------------
	.section	.note.nv.tkinfo,"",@"SHT_NOTE"
	.sectionflags	@"SHF_NOTE_NV_TKINFO"
	.tkinfo
        /*0018*/ 	.word	0x00000002
        /*0030*/ 	.string	""
        /*0030*/ 	.string	"ptxas"
        /*0030*/ 	.string	"Cuda compilation tools, release 13.0, V13.0.88"
        /*0030*/ 	.string	"Build cuda_13.0.r13.0/compiler.36424714_0"
        /*0030*/ 	.string	"-arch sm_100 -m 64 "



//--------------------- .note.nv.cuinfo           --------------------------
	.section	.note.nv.cuinfo,"",@"SHT_NOTE"
	.sectionflags	@"SHF_NOTE_NV_CUINFO"
        /*0018*/ 	.short	0x0002
        /*001a*/ 	.short	0x0064
        /*001c*/ 	.short	0x0082
	.zero		2


//--------------------- .nv.info                  --------------------------
	.section	.nv.info,"",@"SHT_CUDA_INFO"
	.align	4


	//----- nvinfo : EIATTR_REGCOUNT
	.align		4
        /*0000*/ 	.byte	0x04, 0x2f
        /*0002*/ 	.short	(.L_1 - .L_0)
	.align		4
.L_0:
        /*0004*/ 	.word	index@(_Z19calculateDifferencePiS_i)
        /*0008*/ 	.word	0x0000000c


	//----- nvinfo : EIATTR_FRAME_SIZE
	.align		4
.L_1:
        /*000c*/ 	.byte	0x04, 0x11
        /*000e*/ 	.short	(.L_3 - .L_2)
	.align		4
.L_2:
        /*0010*/ 	.word	index@(_Z19calculateDifferencePiS_i)
        /*0014*/ 	.word	0x00000000


	//----- nvinfo : EIATTR_MIN_STACK_SIZE
	.align		4
.L_3:
        /*0018*/ 	.byte	0x04, 0x12
        /*001a*/ 	.short	(.L_5 - .L_4)
	.align		4
.L_4:
        /*001c*/ 	.word	index@(_Z19calculateDifferencePiS_i)
        /*0020*/ 	.word	0x00000000
.L_5:


//--------------------- .nv.compat                --------------------------
	.section	.nv.compat,"",@"SHT_CUDA_COMPAT_INFO"
	.align	4
        /*0000*/ 	.byte	0x02, 0x09, 0x00, 0x00, 0x02, 0x02, 0x01, 0x00, 0x02, 0x05, 0x05, 0x00, 0x03, 0x07, 0x01, 0x01
        /*0010*/ 	.byte	0x02, 0x03, 0x00, 0x00, 0x02, 0x06, 0x01, 0x00, 0x04, 0x0b, 0x08, 0x00, 0x09, 0x00, 0x00, 0x00
        /*0020*/ 	.byte	0x00, 0x00, 0x00, 0x00


//--------------------- .nv.info._Z19calculateDifferencePiS_i --------------------------
	.section	.nv.info._Z19calculateDifferencePiS_i,"",@"SHT_CUDA_INFO"
	.sectionflags	@""
	.align	4


	//----- nvinfo : EIATTR_CUDA_API_VERSION
	.align		4
        /*0000*/ 	.byte	0x04, 0x37
        /*0002*/ 	.short	(.L_7 - .L_6)
.L_6:
        /*0004*/ 	.word	0x00000082


	//----- nvinfo : EIATTR_KPARAM_INFO
	.align		4
.L_7:
        /*0008*/ 	.byte	0x04, 0x17
        /*000a*/ 	.short	(.L_9 - .L_8)
.L_8:
        /*000c*/ 	.word	0x00000000
        /*0010*/ 	.short	0x0002
        /*0012*/ 	.short	0x0010
        /*0014*/ 	.byte	0x00, 0xf0, 0x11, 0x00


	//----- nvinfo : EIATTR_KPARAM_INFO
	.align		4
.L_9:
        /*0018*/ 	.byte	0x04, 0x17
        /*001a*/ 	.short	(.L_11 - .L_10)
.L_10:
        /*001c*/ 	.word	0x00000000
        /*0020*/ 	.short	0x0001
        /*0022*/ 	.short	0x0008
        /*0024*/ 	.byte	0x00, 0xf5, 0x21, 0x00


	//----- nvinfo : EIATTR_KPARAM_INFO
	.align		4
.L_11:
        /*0028*/ 	.byte	0x04, 0x17
        /*002a*/ 	.short	(.L_13 - .L_12)
.L_12:
        /*002c*/ 	.word	0x00000000
        /*0030*/ 	.short	0x0000
        /*0032*/ 	.short	0x0000
        /*0034*/ 	.byte	0x00, 0xf5, 0x21, 0x00


	//----- nvinfo : EIATTR_SPARSE_MMA_MASK
	.align		4
.L_13:
        /*0038*/ 	.byte	0x03, 0x50
        /*003a*/ 	.short	0x0000


	//----- nvinfo : EIATTR_MAXREG_COUNT
	.align		4
        /*003c*/ 	.byte	0x03, 0x1b
        /*003e*/ 	.short	0x00ff


	//----- nvinfo : EIATTR_MERCURY_ISA_VERSION
	.align		4
        /*0040*/ 	.byte	0x03, 0x5f
        /*0042*/ 	.short	0x0101


	//----- nvinfo : EIATTR_VRC_CTA_INIT_COUNT
	.align		4
        /*0044*/ 	.byte	0x02, 0x4a
	.zero		1
	.zero		1


	//----- nvinfo : EIATTR_EXIT_INSTR_OFFSETS
	.align		4
        /*0048*/ 	.byte	0x04, 0x1c
        /*004a*/ 	.short	(.L_15 - .L_14)


	//   ....[0]....
.L_14:
        /*004c*/ 	.word	0x00000110


	//----- nvinfo : EIATTR_CBANK_PARAM_SIZE
	.align		4
.L_15:
        /*0050*/ 	.byte	0x03, 0x19
        /*0052*/ 	.short	0x0014


	//----- nvinfo : EIATTR_PARAM_CBANK
	.align		4
        /*0054*/ 	.byte	0x04, 0x0a
        /*0056*/ 	.short	(.L_17 - .L_16)
	.align		4
.L_16:
        /*0058*/ 	.word	index@(.nv.constant0._Z19calculateDifferencePiS_i)
        /*005c*/ 	.short	0x0380
        /*005e*/ 	.short	0x0014


	//----- nvinfo : EIATTR_SW_WAR
	.align		4
.L_17:
        /*0060*/ 	.byte	0x04, 0x36
        /*0062*/ 	.short	(.L_19 - .L_18)
.L_18:
        /*0064*/ 	.word	0x00000008
.L_19:


//--------------------- .nv.callgraph             --------------------------
	.section	.nv.callgraph,"",@"SHT_CUDA_CALLGRAPH"
	.align	4
	.sectionentsize	8
	.align		4
        /*0000*/ 	.word	0x00000000
	.align		4
        /*0004*/ 	.word	0xffffffff
	.align		4
        /*0008*/ 	.word	0x00000000
	.align		4
        /*000c*/ 	.word	0xfffffffe
	.align		4
        /*0010*/ 	.word	0x00000000
	.align		4
        /*0014*/ 	.word	0xfffffffd
	.align		4
        /*0018*/ 	.word	0x00000000
	.align		4
        /*001c*/ 	.word	0xfffffffc


//--------------------- .text._Z19calculateDifferencePiS_i --------------------------
	.section	.text._Z19calculateDifferencePiS_i,"ax",@progbits
	.align	128
        .global         _Z19calculateDifferencePiS_i
        .type           _Z19calculateDifferencePiS_i,@function
        .size           _Z19calculateDifferencePiS_i,(.L_x_1 - _Z19calculateDifferencePiS_i)
        .other          _Z19calculateDifferencePiS_i,@"STO_CUDA_ENTRY STV_DEFAULT"
_Z19calculateDifferencePiS_i:
.text._Z19calculateDifferencePiS_i:
[----:B------:R-:W-:Y:S01]  /*0000*/  LDC R1, c[0x0][0x37c] ;  /* 0x0000df00ff017b82 */ /* 0x000fe20000000800 */
[----:B------:R-:W0:Y:S07]  /*0010*/  S2R R9, SR_TID.X ;  /* 0x0000000000097919 */ /* 0x000e2e0000002100 */
[----:B------:R-:W0:Y:S01]  /*0020*/  LDC R2, c[0x0][0x390] ;  /* 0x0000e400ff027b82 */ /* 0x000e220000000800 */
[----:B------:R-:W1:Y:S01]  /*0030*/  LDCU.64 UR4, c[0x0][0x358] ;  /* 0x00006b00ff0477ac */ /* 0x000e620008000a00 */
[----:B------:R-:W2:Y:S06]  /*0040*/  S2R R0, SR_CTAID.X ;  /* 0x0000000000007919 */ /* 0x000eac0000002500 */
[----:B------:R-:W3:Y:S08]  /*0050*/  LDC.64 R4, c[0x0][0x380] ;  /* 0x0000e000ff047b82 */ /* 0x000ef00000000a00 */
[----:B------:R-:W4:Y:S01]  /*0060*/  LDC.64 R6, c[0x0][0x388] ;  /* 0x0000e200ff067b82 */ /* 0x000f220000000a00 */
[----:B0-----:R-:W-:-:S02]  /*0070*/  LEA R3, R2, R9, 0x4 ;  /* 0x0000000902037211 */ /* 0x001fc400078e20ff */
[----:B--2---:R-:W-:-:S03]  /*0080*/  LEA R9, R0, R9, 0x4 ;  /* 0x0000000900097211 */ /* 0x004fc600078e20ff */
[----:B---3--:R-:W-:-:S04]  /*0090*/  IMAD.WIDE.U32 R2, R3, 0x4, R4 ;  /* 0x0000000403027825 */ /* 0x008fc800078e0004 */
[C---:B------:R-:W-:Y:S02]  /*00a0*/  IMAD.WIDE.U32 R4, R9.reuse, 0x4, R4 ;  /* 0x0000000409047825 */ /* 0x040fe400078e0004 */
[----:B-1----:R-:W2:Y:S04]  /*00b0*/  LDG.E R2, desc[UR4][R2.64] ;  /* 0x0000000402027981 */ /* 0x002ea8000c1e1900 */
[----:B------:R-:W2:Y:S01]  /*00c0*/  LDG.E R5, desc[UR4][R4.64] ;  /* 0x0000000404057981 */ /* 0x000ea2000c1e1900 */
[----:B----4-:R-:W-:Y:S01]  /*00d0*/  IMAD.WIDE.U32 R6, R9, 0x4, R6 ;  /* 0x0000000409067825 */ /* 0x010fe200078e0006 */
[----:B--2---:R-:W-:-:S05]  /*00e0*/  IADD3 R0, PT, PT, -R2, R5, RZ ;  /* 0x0000000502007210 */ /* 0x004fca0007ffe1ff */
[----:B------:R-:W-:-:S05]  /*00f0*/  IMAD R9, R0, R0, RZ ;  /* 0x0000000000097224 */ /* 0x000fca00078e02ff */
[----:B------:R-:W-:Y:S01]  /*0100*/  STG.E desc[UR4][R6.64], R9 ;  /* 0x0000000906007986 */ /* 0x000fe2000c101904 */
[----:B------:R-:W-:Y:S05]  /*0110*/  EXIT ;  /* 0x000000000000794d */ /* 0x000fea0003800000 */
.L_x_0:
[----:B------:R-:W-:-:S00]  /*0120*/  BRA `(.L_x_0) ;  /* 0xfffffffc00fc7947 */ /* 0x000fc0000383ffff */
[----:B------:R-:W-:-:S00]  /*0130*/  NOP ;  /* 0x0000000000007918 */ /* 0x000fc00000000000 */
        /* <DEDUP_REMOVED lines=12> */
.L_x_1:


//--------------------- .nv.shared.reserved.0     --------------------------
	.section	.nv.shared.reserved.0,"aw",@nobits
	.weak		__nv_reservedSMEM_offset_0_alias
	.size		__nv_reservedSMEM_offset_0_alias, 0, 64
	.other		__nv_reservedSMEM_offset_0_alias,@"STO_CUDA_RESERVED_SHARED STV_DEFAULT"
__nv_reservedSMEM_offset_0_alias:
	.zero		0
	.zero		64


//--------------------- .nv.constant0._Z19calculateDifferencePiS_i --------------------------
	.section	.nv.constant0._Z19calculateDifferencePiS_i,"a",@progbits
	.sectionflags	@""
	.align	4
.nv.constant0._Z19calculateDifferencePiS_i:
	.zero		916


//--------------------- SYMBOLS --------------------------

	.type		.nv.reservedSmem.offset0,@object
	.size		.nv.reservedSmem.offset0,0x4
